	.headerflags	@"EF_CUDA_TEXMODE_UNIFIED EF_CUDA_64BIT_ADDRESS EF_CUDA_ACCELERATORS EF_CUDA_SM90 EF_CUDA_VIRTUAL_SM(EF_CUDA_SM90)"
	.elftype	@"ET_EXEC"


//--------------------- .nv.info                  --------------------------
	.section	.nv.info,"",@"SHT_CUDA_INFO"
	.align	4


	//----- nvinfo : EIATTR_REGCOUNT
	.align		4
        /*0000*/ 	.byte	0x04, 0x2f
        /*0002*/ 	.short	(.L_1 - .L_0)
	.align		4
.L_0:
        /*0004*/ 	.word	index@(triton_poi_fused__unsafe_index_add_hardtanh_hardtanh_backward_mul_sub_36)
        /*0008*/ 	.word	0x00000020


	//----- nvinfo : EIATTR_MIN_STACK_SIZE
	.align		4
.L_1:
        /*000c*/ 	.byte	0x04, 0x12
        /*000e*/ 	.short	(.L_3 - .L_2)
	.align		4
.L_2:
        /*0010*/ 	.word	index@(triton_poi_fused__unsafe_index_add_hardtanh_hardtanh_backward_mul_sub_36)
        /*0014*/ 	.word	0x00000000


	//----- nvinfo : EIATTR_FRAME_SIZE
	.align		4
.L_3:
        /*0018*/ 	.byte	0x04, 0x11
        /*001a*/ 	.short	(.L_5 - .L_4)
	.align		4
.L_4:
        /*001c*/ 	.word	index@(triton_poi_fused__unsafe_index_add_hardtanh_hardtanh_backward_mul_sub_36)
        /*0020*/ 	.word	0x00000000


	//----- nvinfo : EIATTR_MIN_STACK_SIZE
	.align		4
.L_5:
        /*0024*/ 	.byte	0x04, 0x12
        /*0026*/ 	.short	(.L_7 - .L_6)
	.align		4
.L_6:
        /*0028*/ 	.word	index@(triton_poi_fused__unsafe_index_add_hardtanh_hardtanh_backward_mul_sub_36)
        /*002c*/ 	.word	0x00000000
.L_7:


//--------------------- .nv.info.triton_poi_fused__unsafe_index_add_hardtanh_hardtanh_backward_mul_sub_36 --------------------------
	.section	.nv.info.triton_poi_fused__unsafe_index_add_hardtanh_hardtanh_backward_mul_sub_36,"",@"SHT_CUDA_INFO"
	.sectionflags	@""
	.align	4


	//----- nvinfo : EIATTR_CUDA_API_VERSION
	.align		4
        /*0000*/ 	.byte	0x04, 0x37
        /*0002*/ 	.short	(.L_9 - .L_8)
.L_8:
        /*0004*/ 	.word	0x0000007c


	//----- nvinfo : EIATTR_KPARAM_INFO
	.align		4
.L_9:
        /*0008*/ 	.byte	0x04, 0x17
        /*000a*/ 	.short	(.L_11 - .L_10)
.L_10:
        /*000c*/ 	.word	0x00000000
        /*0010*/ 	.short	0x000b
        /*0012*/ 	.short	0x0058
        /*0014*/ 	.byte	0x00, 0xf0, 0x11, 0x00


	//----- nvinfo : EIATTR_KPARAM_INFO
	.align		4
.L_11:
        /*0018*/ 	.byte	0x04, 0x17
        /*001a*/ 	.short	(.L_13 - .L_12)
.L_12:
        /*001c*/ 	.word	0x00000000
        /*0020*/ 	.short	0x000a
        /*0022*/ 	.short	0x0050
        /*0024*/ 	.byte	0x00, 0xf4, 0x21, 0x00


	//----- nvinfo : EIATTR_KPARAM_INFO
	.align		4
.L_13:
        /*0028*/ 	.byte	0x04, 0x17
        /*002a*/ 	.short	(.L_15 - .L_14)
.L_14:
        /*002c*/ 	.word	0x00000000
        /*0030*/ 	.short	0x0009
        /*0032*/ 	.short	0x0048
        /*0034*/ 	.byte	0x00, 0xf4, 0x21, 0x00


	//----- nvinfo : EIATTR_KPARAM_INFO
	.align		4
.L_15:
        /*0038*/ 	.byte	0x04, 0x17
        /*003a*/ 	.short	(.L_17 - .L_16)
.L_16:
        /*003c*/ 	.word	0x00000000
        /*0040*/ 	.short	0x0008
        /*0042*/ 	.short	0x0040
        /*0044*/ 	.byte	0x00, 0xf4, 0x21, 0x00


	//----- nvinfo : EIATTR_KPARAM_INFO
	.align		4
.L_17:
        /*0048*/ 	.byte	0x04, 0x17
        /*004a*/ 	.short	(.L_19 - .L_18)
.L_18:
        /*004c*/ 	.word	0x00000000
        /*0050*/ 	.short	0x0007
        /*0052*/ 	.short	0x0038
        /*0054*/ 	.byte	0x00, 0xf4, 0x21, 0x00


	//----- nvinfo : EIATTR_KPARAM_INFO
	.align		4
.L_19:
        /*0058*/ 	.byte	0x04, 0x17
        /*005a*/ 	.short	(.L_21 - .L_20)
.L_20:
        /*005c*/ 	.word	0x00000000
        /*0060*/ 	.short	0x0006
        /*0062*/ 	.short	0x0030
        /*0064*/ 	.byte	0x00, 0xf4, 0x21, 0x00


	//----- nvinfo : EIATTR_KPARAM_INFO
	.align		4
.L_21:
        /*0068*/ 	.byte	0x04, 0x17
        /*006a*/ 	.short	(.L_23 - .L_22)
.L_22:
        /*006c*/ 	.word	0x00000000
        /*0070*/ 	.short	0x0005
        /*0072*/ 	.short	0x0028
        /*0074*/ 	.byte	0x00, 0xf4, 0x21, 0x00


	//----- nvinfo : EIATTR_KPARAM_INFO
	.align		4
.L_23:
        /*0078*/ 	.byte	0x04, 0x17
        /*007a*/ 	.short	(.L_25 - .L_24)
.L_24:
        /*007c*/ 	.word	0x00000000
        /*0080*/ 	.short	0x0004
        /*0082*/ 	.short	0x0020
        /*0084*/ 	.byte	0x00, 0xf4, 0x21, 0x00


	//----- nvinfo : EIATTR_KPARAM_INFO
	.align		4
.L_25:
        /*0088*/ 	.byte	0x04, 0x17
        /*008a*/ 	.short	(.L_27 - .L_26)
.L_26:
        /*008c*/ 	.word	0x00000000
        /*0090*/ 	.short	0x0003
        /*0092*/ 	.short	0x0018
        /*0094*/ 	.byte	0x00, 0xf4, 0x21, 0x00


	//----- nvinfo : EIATTR_KPARAM_INFO
	.align		4
.L_27:
        /*0098*/ 	.byte	0x04, 0x17
        /*009a*/ 	.short	(.L_29 - .L_28)
.L_28:
        /*009c*/ 	.word	0x00000000
        /*00a0*/ 	.short	0x0002
        /*00a2*/ 	.short	0x0010
        /*00a4*/ 	.byte	0x00, 0xf4, 0x21, 0x00


	//----- nvinfo : EIATTR_KPARAM_INFO
	.align		4
.L_29:
        /*00a8*/ 	.byte	0x04, 0x17
        /*00aa*/ 	.short	(.L_31 - .L_30)
.L_30:
        /*00ac*/ 	.word	0x00000000
        /*00b0*/ 	.short	0x0001
        /*00b2*/ 	.short	0x0008
        /*00b4*/ 	.byte	0x00, 0xf4, 0x21, 0x00


	//----- nvinfo : EIATTR_KPARAM_INFO
	.align		4
.L_31:
        /*00b8*/ 	.byte	0x04, 0x17
        /*00ba*/ 	.short	(.L_33 - .L_32)
.L_32:
        /*00bc*/ 	.word	0x00000000
        /*00c0*/ 	.short	0x0000
        /*00c2*/ 	.short	0x0000
        /*00c4*/ 	.byte	0x00, 0xf4, 0x21, 0x00


	//----- nvinfo : EIATTR_SPARSE_MMA_MASK
	.align		4
.L_33:
        /*00c8*/ 	.byte	0x03, 0x50
        /*00ca*/ 	.short	0x0000


	//----- nvinfo : EIATTR_MAXREG_COUNT
	.align		4
        /*00cc*/ 	.byte	0x03, 0x1b
        /*00ce*/ 	.short	0x00ff


	//----- nvinfo : EIATTR_EXIT_INSTR_OFFSETS
	.align		4
        /*00d0*/ 	.byte	0x04, 0x1c
        /*00d2*/ 	.short	(.L_35 - .L_34)


	//   ....[0]....
.L_34:
        /*00d4*/ 	.word	0x00000970


	//----- nvinfo : EIATTR_REQNTID
	.align		4
.L_35:
        /*00d8*/ 	.byte	0x04, 0x10
        /*00da*/ 	.short	(.L_37 - .L_36)
.L_36:
        /*00dc*/ 	.word	0x00000080
        /*00e0*/ 	.word	0x00000001
        /*00e4*/ 	.word	0x00000001


	//----- nvinfo : EIATTR_CBANK_PARAM_SIZE
	.align		4
.L_37:
        /*00e8*/ 	.byte	0x03, 0x19
        /*00ea*/ 	.short	0x005c


	//----- nvinfo : EIATTR_PARAM_CBANK
	.align		4
        /*00ec*/ 	.byte	0x04, 0x0a
        /*00ee*/ 	.short	(.L_39 - .L_38)
	.align		4
.L_38:
        /*00f0*/ 	.word	index@(.nv.constant0.triton_poi_fused__unsafe_index_add_hardtanh_hardtanh_backward_mul_sub_36)
        /*00f4*/ 	.short	0x0210
        /*00f6*/ 	.short	0x005c


	//----- nvinfo : EIATTR_SW_WAR
	.align		4
.L_39:
        /*00f8*/ 	.byte	0x04, 0x36
        /*00fa*/ 	.short	(.L_41 - .L_40)
.L_40:
        /*00fc*/ 	.word	0x00000008
.L_41:


//--------------------- .nv.callgraph             --------------------------
	.section	.nv.callgraph,"",@"SHT_CUDA_CALLGRAPH"
	.align	4
	.sectionentsize	8
	.align		4
        /*0000*/ 	.word	0x00000000
	.align		4
        /*0004*/ 	.word	0xffffffff
	.align		4
        /*0008*/ 	.word	0x00000000
	.align		4
        /*000c*/ 	.word	0xfffffffe
	.align		4
        /*0010*/ 	.word	0x00000000
	.align		4
        /*0014*/ 	.word	0xfffffffd
	.align		4
        /*0018*/ 	.word	0x00000000
	.align		4
        /*001c*/ 	.word	0xfffffffc


//--------------------- .text.triton_poi_fused__unsafe_index_add_hardtanh_hardtanh_backward_mul_sub_36 --------------------------
	.section	.text.triton_poi_fused__unsafe_index_add_hardtanh_hardtanh_backward_mul_sub_36,"ax",@progbits
	.align	128
        .global         triton_poi_fused__unsafe_index_add_hardtanh_hardtanh_backward_mul_sub_36
        .type           triton_poi_fused__unsafe_index_add_hardtanh_hardtanh_backward_mul_sub_36,@function
        .size           triton_poi_fused__unsafe_index_add_hardtanh_hardtanh_backward_mul_sub_36,(.L_x_1 - triton_poi_fused__unsafe_index_add_hardtanh_hardtanh_backward_mul_sub_36)
        .other          triton_poi_fused__unsafe_index_add_hardtanh_hardtanh_backward_mul_sub_36,@"STO_CUDA_ENTRY STV_DEFAULT"
triton_poi_fused__unsafe_index_add_hardtanh_hardtanh_backward_mul_sub_36:
.text.triton_poi_fused__unsafe_index_add_hardtanh_hardtanh_backward_mul_sub_36:
[----:B------:R-:W-:Y:S01]  /*0000*/  LDC R1, c[0x0][0x28] ;  /* 0x00000a00ff017b82 */ /* 0x000fe20000000800 */
[----:B------:R-:W1:Y:S07]  /*0010*/  S2R R0, SR_TID.X ;  /* 0x0000000000007919 */ /* 0x000e6e0000002100 */
[----:B------:R-:W2:Y:S01]  /*0020*/  LDC.64 R6, c[0x0][0x218] ;  /* 0x00008600ff067b82 */ /* 0x000ea20000000a00 */
[----:B------:R-:W-:Y:S01]  /*0030*/  ULDC.64 UR4, c[0x0][0x208] ;  /* 0x0000820000047ab9 */ /* 0x000fe20000000a00 */
[----:B------:R-:W-:Y:S01]  /*0040*/  ULDC.64 UR6, c[0x0][0x228] ;  /* 0x00008a0000067ab9 */ /* 0x000fe20000000a00 */
[----:B------:R-:W3:Y:S05]  /*0050*/  S2R R4, SR_CTAID.X ;  /* 0x0000000000047919 */ /* 0x000eea0000002500 */
[----:B------:R-:W4:Y:S01]  /*0060*/  LDC.64 R12, c[0x0][0x220] ;  /* 0x00008800ff0c7b82 */ /* 0x000f220000000a00 */
[----:B-1----:R-:W-:-:S05]  /*0070*/  IMAD.SHL.U32 R0, R0, 0x2, RZ ;  /* 0x0000000200007824 */ /* 0x002fca00078e00ff */
[----:B------:R-:W-:-:S05]  /*0080*/  LOP3.LUT R3, R0, 0xfe, RZ, 0xc0, !PT ;  /* 0x000000fe00037812 */ /* 0x000fca00078ec0ff */
[----:B---3--:R-:W-:-:S05]  /*0090*/  IMAD R0, R4, 0x100, R3 ;  /* 0x0000010004007824 */ /* 0x008fca00078e0203 */
[----:B------:R-:W-:-:S04]  /*00a0*/  SHF.R.S32.HI R3, RZ, 0x1f, R0 ;  /* 0x0000001fff037819 */ /* 0x000fc80000011400 */
[----:B------:R-:W-:-:S04]  /*00b0*/  LEA.HI R8, R3, R0, RZ, 0x2 ;  /* 0x0000000003087211 */ /* 0x000fc800078f10ff */
[----:B------:R-:W-:Y:S02]  /*00c0*/  SHF.R.S32.HI R5, RZ, 0x2, R8 ;  /* 0x00000002ff057819 */ /* 0x000fe40000011408 */
[----:B------:R-:W-:Y:S02]  /*00d0*/  LOP3.LUT R25, R8, 0xfffffffc, RZ, 0xc0, !PT ;  /* 0xfffffffc08197812 */ /* 0x000fe400078ec0ff */
[----:B------:R-:W-:Y:S01]  /*00e0*/  LEA.HI R2, R5, R5, RZ, 0x2 ;  /* 0x0000000505027211 */ /* 0x000fe200078f10ff */
[----:B------:R-:W1:Y:S03]  /*00f0*/  LDC.64 R8, c[0x0][0x230] ;  /* 0x00008c00ff087b82 */ /* 0x000e660000000a00 */
[----:B------:R-:W-:-:S05]  /*0100*/  LOP3.LUT R10, R2, 0xfffffffc, RZ, 0xc0, !PT ;  /* 0xfffffffc020a7812 */ /* 0x000fca00078ec0ff */
[----:B------:R-:W3:Y:S01]  /*0110*/  LDC.64 R2, c[0x0][0x248] ;  /* 0x00009200ff027b82 */ /* 0x000ee20000000a00 */
[----:B------:R-:W-:-:S04]  /*0120*/  IMAD.IADD R5, R5, 0x1, -R10 ;  /* 0x0000000105057824 */ /* 0x000fc800078e0a0a */
[----:B--2---:R-:W-:-:S06]  /*0130*/  IMAD.WIDE R6, R5, 0x8, R6 ;  /* 0x0000000805067825 */ /* 0x004fcc00078e0206 */
[----:B------:R-:W2:Y:S01]  /*0140*/  LDG.E.EL.64 R6, desc[UR4][R6.64] ;  /* 0x0000000406067981 */ /* 0x000ea2000c2e1b00 */
[----:B------:R-:W-:-:S04]  /*0150*/  IMAD.IADD R25, R0, 0x1, -R25 ;  /* 0x0000000100197824 */ /* 0x000fc800078e0a19 */
[----:B----4-:R-:W-:-:S06]  /*0160*/  IMAD.WIDE R12, R25, 0x8, R12 ;  /* 0x00000008190c7825 */ /* 0x010fcc00078e020c */
[----:B------:R-:W4:Y:S01]  /*0170*/  LDG.E.EL.128 R12, desc[UR4][R12.64] ;  /* 0x000000040c0c7981 */ /* 0x000f22000c2e1d00 */
[----:B---3--:R-:W-:-:S06]  /*0180*/  IMAD.WIDE R2, R5, 0x8, R2 ;  /* 0x0000000805027825 */ /* 0x008fcc00078e0202 */
[----:B------:R-:W3:Y:S01]  /*0190*/  LDG.E.EL.64 R2, desc[UR4][R2.64] ;  /* 0x0000000402027981 */ /* 0x000ee2000c2e1b00 */
[----:B-1----:R-:W-:-:S06]  /*01a0*/  IMAD.WIDE R8, R25, 0x8, R8 ;  /* 0x0000000819087825 */ /* 0x002fcc00078e0208 */
[----:B------:R-:W5:Y:S01]  /*01b0*/  LDG.E.EL.128 R8, desc[UR4][R8.64] ;  /* 0x0000000408087981 */ /* 0x000f62000c2e1d00 */
[----:B--2---:R-:W-:-:S04]  /*01c0*/  SHF.R.U32.HI R17, RZ, 0x1e, R7 ;  /* 0x0000001eff117819 */ /* 0x004fc80000011607 */
[----:B------:R-:W-:-:S04]  /*01d0*/  LOP3.LUT R17, R17, 0x2, RZ, 0xc0, !PT ;  /* 0x0000000211117812 */ /* 0x000fc800078ec0ff */
[----:B------:R-:W-:Y:S02]  /*01e0*/  IADD3 R6, P0, R6, R17, RZ ;  /* 0x0000001106067210 */ /* 0x000fe40007f1e0ff */
[----:B----4-:R-:W-:-:S03]  /*01f0*/  LEA R29, P1, R14, UR6, 0x2 ;  /* 0x000000060e1d7c11 */ /* 0x010fc6000f8210ff */
[----:B------:R-:W-:Y:S01]  /*0200*/  IMAD.X R7, RZ, RZ, R7, P0 ;  /* 0x000000ffff077224 */ /* 0x000fe200000e0607 */
[C---:B------:R-:W-:Y:S02]  /*0210*/  LEA R18, P0, R12.reuse, UR6, 0x2 ;  /* 0x000000060c127c11 */ /* 0x040fe4000f8010ff */
[----:B------:R-:W-:Y:S02]  /*0220*/  SHF.R.U32.HI R19, RZ, 0x1c, R13 ;  /* 0x0000001cff137819 */ /* 0x000fe4000001160d */
[----:B---3--:R-:W-:Y:S02]  /*0230*/  SHF.R.U32.HI R16, RZ, 0x1e, R3 ;  /* 0x0000001eff107819 */ /* 0x008fe40000011603 */
[----:B------:R-:W-:Y:S02]  /*0240*/  LEA.HI.X R12, R12, UR7, R13, 0x2, P0 ;  /* 0x000000070c0c7c11 */ /* 0x000fe400080f140d */
[--C-:B------:R-:W-:Y:S02]  /*0250*/  SHF.R.U32.HI R17, RZ, 0x1c, R15.reuse ;  /* 0x0000001cff117819 */ /* 0x100fe4000001160f */
[----:B------:R-:W-:-:S02]  /*0260*/  LEA.HI.X R13, R14, UR7, R15, 0x2, P1 ;  /* 0x000000070e0d7c11 */ /* 0x000fc400088f140f */
[----:B------:R-:W-:-:S04]  /*0270*/  LOP3.LUT R15, R16, 0x2, RZ, 0xc0, !PT ;  /* 0x00000002100f7812 */ /* 0x000fc800078ec0ff */
[----:B------:R-:W-:Y:S02]  /*0280*/  IADD3 R16, P2, R2, R15, RZ ;  /* 0x0000000f02107210 */ /* 0x000fe40007f5e0ff */
[----:B------:R-:W-:Y:S02]  /*0290*/  SHF.R.S32.HI R14, RZ, 0x17, R4 ;  /* 0x00000017ff0e7819 */ /* 0x000fe40000011404 */
[----:B------:R-:W-:Y:S01]  /*02a0*/  LOP3.LUT R4, R17, 0x8, RZ, 0xc0, !PT ;  /* 0x0000000811047812 */ /* 0x000fe200078ec0ff */
[----:B------:R-:W-:Y:S01]  /*02b0*/  IMAD.X R3, RZ, RZ, R3, P2 ;  /* 0x000000ffff037224 */ /* 0x000fe200010e0603 */
[----:B------:R-:W-:Y:S02]  /*02c0*/  LOP3.LUT R19, R19, 0x8, RZ, 0xc0, !PT ;  /* 0x0000000813137812 */ /* 0x000fe400078ec0ff */
[----:B------:R-:W-:Y:S01]  /*02d0*/  SGXT R15, R14, 0x1 ;  /* 0x000000010e0f781a */ /* 0x000fe20000000200 */
[----:B------:R-:W-:Y:S01]  /*02e0*/  IMAD.SHL.U32 R14, R6, 0x8, RZ ;  /* 0x00000008060e7824 */ /* 0x000fe200078e00ff */
[----:B------:R-:W-:-:S02]  /*02f0*/  IADD3 R29, P1, R4, R29, RZ ;  /* 0x0000001d041d7210 */ /* 0x000fc40007f3e0ff */
[----:B------:R-:W-:Y:S02]  /*0300*/  SHF.L.U64.HI R4, R6, 0x3, R7 ;  /* 0x0000000306047819 */ /* 0x000fe40000010207 */
[----:B------:R-:W-:Y:S02]  /*0310*/  IADD3 R19, P0, R19, R18, RZ ;  /* 0x0000001213137210 */ /* 0x000fe40007f1e0ff */
[C---:B------:R-:W-:Y:S01]  /*0320*/  SHF.L.U64.HI R6, R16.reuse, 0x3, R3 ;  /* 0x0000000310067819 */ /* 0x040fe20000010203 */
[----:B------:R-:W-:Y:S01]  /*0330*/  IMAD.SHL.U32 R16, R16, 0x8, RZ ;  /* 0x0000000810107824 */ /* 0x000fe200078e00ff */
[----:B------:R-:W-:Y:S01]  /*0340*/  LEA.HI R15, R15, R0, RZ, 0x4 ;  /* 0x000000000f0f7211 */ /* 0x000fe200078f20ff */
[----:B------:R-:W-:Y:S01]  /*0350*/  IMAD.X R17, RZ, RZ, R12, P0 ;  /* 0x000000ffff117224 */ /* 0x000fe200000e060c */
[----:B------:R-:W-:Y:S02]  /*0360*/  IADD3 R22, P0, R14, R19, RZ ;  /* 0x000000130e167210 */ /* 0x000fe40007f1e0ff */
[----:B------:R-:W-:Y:S01]  /*0370*/  IADD3 R18, P2, R16, R19, RZ ;  /* 0x0000001310127210 */ /* 0x000fe20007f5e0ff */
[----:B------:R-:W-:Y:S01]  /*0380*/  IMAD.X R13, RZ, RZ, R13, P1 ;  /* 0x000000ffff0d7224 */ /* 0x000fe200008e060d */
[----:B------:R-:W-:Y:S01]  /*0390*/  IADD3 R20, P1, R29, R14, RZ ;  /* 0x0000000e1d147210 */ /* 0x000fe20007f3e0ff */
[----:B------:R-:W-:Y:S01]  /*03a0*/  IMAD.X R23, R4, 0x1, R17, P0 ;  /* 0x0000000104177824 */ /* 0x000fe200000e0611 */
[----:B------:R-:W-:Y:S01]  /*03b0*/  SHF.R.S32.HI R15, RZ, 0x4, R15 ;  /* 0x00000004ff0f7819 */ /* 0x000fe2000001140f */
[----:B------:R-:W-:Y:S01]  /*03c0*/  IMAD.X R19, R6, 0x1, R17, P2 ;  /* 0x0000000106137824 */ /* 0x000fe200010e0611 */
[----:B-----5:R-:W-:-:S02]  /*03d0*/  SHF.R.U32.HI R24, RZ, 0x1c, R9 ;  /* 0x0000001cff187819 */ /* 0x020fc40000011609 */
[----:B------:R-:W-:Y:S01]  /*03e0*/  LEA R17, P0, R8, UR6, 0x2 ;  /* 0x0000000608117c11 */ /* 0x000fe2000f8010ff */
[----:B------:R-:W-:Y:S01]  /*03f0*/  IMAD.X R21, R13, 0x1, R4, P1 ;  /* 0x000000010d157824 */ /* 0x000fe200008e0604 */
[----:B------:R-:W-:Y:S01]  /*0400*/  SHF.R.U32.HI R12, RZ, 0x1c, R11 ;  /* 0x0000001cff0c7819 */ /* 0x000fe2000001160b */
[----:B------:R-:W-:Y:S01]  /*0410*/  IMAD.SHL.U32 R27, R15, 0x4, RZ ;  /* 0x000000040f1b7824 */ /* 0x000fe200078e00ff */
[----:B------:R-:W-:Y:S02]  /*0420*/  LOP3.LUT R24, R24, 0x8, RZ, 0xc0, !PT ;  /* 0x0000000818187812 */ /* 0x000fe400078ec0ff */
[----:B------:R-:W-:Y:S02]  /*0430*/  LEA.HI.X R26, R8, UR7, R9, 0x2, P0 ;  /* 0x00000007081a7c11 */ /* 0x000fe400080f1409 */
[----:B------:R-:W1:Y:S01]  /*0440*/  LDC.64 R8, c[0x0][0x238] ;  /* 0x00008e00ff087b82 */ /* 0x000e620000000a00 */
[----:B------:R-:W-:Y:S01]  /*0450*/  LEA R15, P1, R10, UR6, 0x2 ;  /* 0x000000060a0f7c11 */ /* 0x000fe2000f8210ff */
[----:B------:R-:W-:Y:S01]  /*0460*/  IMAD.WIDE R22, R27, 0x4, R22 ;  /* 0x000000041b167825 */ /* 0x000fe200078e0216 */
[----:B------:R-:W-:-:S02]  /*0470*/  LOP3.LUT R12, R12, 0x8, RZ, 0xc0, !PT ;  /* 0x000000080c0c7812 */ /* 0x000fc400078ec0ff */
[----:B------:R-:W-:Y:S01]  /*0480*/  IADD3 R24, P0, R24, R17, RZ ;  /* 0x0000001118187210 */ /* 0x000fe20007f1e0ff */
[C---:B------:R-:W-:Y:S01]  /*0490*/  IMAD.WIDE R20, R27.reuse, 0x4, R20 ;  /* 0x000000041b147825 */ /* 0x040fe200078e0214 */
[----:B------:R-:W-:Y:S01]  /*04a0*/  LEA.HI.X R17, R10, UR7, R11, 0x2, P1 ;  /* 0x000000070a117c11 */ /* 0x000fe200088f140b */
[----:B------:R2:W3:Y:S02]  /*04b0*/  LDG.E.EL R7, desc[UR4][R22.64] ;  /* 0x0000000416077981 */ /* 0x0004e4000c2e1900 */
[----:B------:R-:W-:Y:S01]  /*04c0*/  IMAD.WIDE R18, R27, 0x4, R18 ;  /* 0x000000041b127825 */ /* 0x000fe200078e0212 */
[----:B------:R-:W-:Y:S01]  /*04d0*/  IADD3 R11, P1, R12, R15, RZ ;  /* 0x0000000f0c0b7210 */ /* 0x000fe20007f3e0ff */
[----:B------:R-:W4:Y:S01]  /*04e0*/  LDG.E.EL R2, desc[UR4][R20.64] ;  /* 0x0000000414027981 */ /* 0x000f22000c2e1900 */
[----:B------:R-:W-:Y:S01]  /*04f0*/  IADD3 R28, P3, R16, R29, RZ ;  /* 0x0000001d101c7210 */ /* 0x000fe20007f7e0ff */
[----:B------:R-:W-:Y:S01]  /*0500*/  IMAD.X R15, RZ, RZ, R26, P0 ;  /* 0x000000ffff0f7224 */ /* 0x000fe200000e061a */
[----:B------:R-:W-:Y:S01]  /*0510*/  ULDC.64 UR6, c[0x0][0x260] ;  /* 0x0000980000067ab9 */ /* 0x000fe20000000a00 */
[----:B------:R5:W3:Y:S01]  /*0520*/  LDG.E.EL R3, desc[UR4][R18.64] ;  /* 0x0000000412037981 */ /* 0x000ae2000c2e1900 */
[----:B------:R-:W-:Y:S01]  /*0530*/  IADD3 R10, P0, R24, R14, RZ ;  /* 0x0000000e180a7210 */ /* 0x000fe20007f1e0ff */
[----:B--2---:R-:W2:Y:S01]  /*0540*/  LDC.64 R22, c[0x0][0x250] ;  /* 0x00009400ff167b82 */ /* 0x004ea20000000a00 */
[----:B------:R-:W-:Y:S01]  /*0550*/  IADD3 R12, P4, R16, R24, RZ ;  /* 0x00000018100c7210 */ /* 0x000fe20007f9e0ff */
[----:B------:R-:W-:Y:S01]  /*0560*/  IMAD.X R17, RZ, RZ, R17, P1 ;  /* 0x000000ffff117224 */ /* 0x000fe200008e0611 */
[----:B------:R-:W-:-:S02]  /*0570*/  IADD3 R14, P2, R11, R14, RZ ;  /* 0x0000000e0b0e7210 */ /* 0x000fc40007f5e0ff */
[----:B------:R-:W-:-:S03]  /*0580*/  IADD3 R16, P5, R16, R11, RZ ;  /* 0x0000000b10107210 */ /* 0x000fc60007fbe0ff */
[----:B0----5:R-:W0:Y:S01]  /*0590*/  LDC.64 R18, c[0x0][0x210] ;  /* 0x00008400ff127b82 */ /* 0x021e220000000a00 */
[----:B------:R-:W-:-:S07]  /*05a0*/  IMAD.X R29, R6, 0x1, R13, P3 ;  /* 0x00000001061d7824 */ /* 0x000fce00018e060d */
[----:B------:R-:W5:Y:S01]  /*05b0*/  LDC.64 R20, c[0x0][0x240] ;  /* 0x00009000ff147b82 */ /* 0x000f620000000a00 */
[--C-:B------:R-:W-:Y:S02]  /*05c0*/  IMAD.X R11, R15, 0x1, R4.reuse, P0 ;  /* 0x000000010f0b7824 */ /* 0x100fe400000e0604 */
[C---:B------:R-:W-:Y:S02]  /*05d0*/  IMAD.X R13, R6.reuse, 0x1, R15, P4 ;  /* 0x00000001060d7824 */ /* 0x040fe400020e060f */
[----:B------:R-:W-:Y:S02]  /*05e0*/  IMAD.X R15, R17, 0x1, R4, P2 ;  /* 0x00000001110f7824 */ /* 0x000fe400010e0604 */
[----:B------:R-:W-:Y:S02]  /*05f0*/  IMAD.X R17, R6, 0x1, R17, P5 ;  /* 0x0000000106117824 */ /* 0x000fe400028e0611 */
[----:B------:R-:W-:-:S04]  /*0600*/  IMAD.WIDE R28, R27, 0x4, R28 ;  /* 0x000000041b1c7825 */ /* 0x000fc800078e021c */
[C---:B------:R-:W-:Y:S02]  /*0610*/  IMAD.WIDE R10, R27.reuse, 0x4, R10 ;  /* 0x000000041b0a7825 */ /* 0x040fe400078e020a */
[----:B------:R-:W3:Y:S02]  /*0620*/  LDG.E.EL R28, desc[UR4][R28.64] ;  /* 0x000000041c1c7981 */ /* 0x000ee4000c2e1900 */
[C---:B------:R-:W-:Y:S02]  /*0630*/  IMAD.WIDE R12, R27.reuse, 0x4, R12 ;  /* 0x000000041b0c7825 */ /* 0x040fe400078e020c */
[----:B------:R-:W3:Y:S02]  /*0640*/  LDG.E.EL R10, desc[UR4][R10.64] ;  /* 0x000000040a0a7981 */ /* 0x000ee4000c2e1900 */
[C---:B------:R-:W-:Y:S02]  /*0650*/  IMAD.WIDE R14, R27.reuse, 0x4, R14 ;  /* 0x000000041b0e7825 */ /* 0x040fe400078e020e */
[----:B------:R-:W4:Y:S02]  /*0660*/  LDG.E.EL R12, desc[UR4][R12.64] ;  /* 0x000000040c0c7981 */ /* 0x000f24000c2e1900 */
[----:B------:R-:W-:-:S02]  /*0670*/  IMAD.WIDE R16, R27, 0x4, R16 ;  /* 0x000000041b107825 */ /* 0x000fc400078e0210 */
[----:B------:R-:W4:Y:S02]  /*0680*/  LDG.E.EL R15, desc[UR4][R14.64] ;  /* 0x000000040e0f7981 */ /* 0x000f24000c2e1900 */
[----:B-1----:R-:W-:Y:S02]  /*0690*/  IMAD.WIDE R8, R25, 0x4, R8 ;  /* 0x0000000419087825 */ /* 0x002fe400078e0208 */
[----:B------:R-:W4:Y:S02]  /*06a0*/  LDG.E.EL R17, desc[UR4][R16.64] ;  /* 0x0000000410117981 */ /* 0x000f24000c2e1900 */
[C---:B0-----:R-:W-:Y:S02]  /*06b0*/  IMAD.WIDE R18, R0.reuse, 0x4, R18 ;  /* 0x0000000400127825 */ /* 0x041fe400078e0212 */
[----:B------:R-:W4:Y:S02]  /*06c0*/  LDG.E.EL.64 R8, desc[UR4][R8.64] ;  /* 0x0000000408087981 */ /* 0x000f24000c2e1b00 */
[----:B-----5:R-:W-:-:S02]  /*06d0*/  IMAD.WIDE R20, R0, 0x4, R20 ;  /* 0x0000000400147825 */ /* 0x020fc400078e0214 */
[----:B------:R-:W5:Y:S02]  /*06e0*/  LDG.E.64 R18, desc[UR4][R18.64] ;  /* 0x0000000412127981 */ /* 0x000f64000c1e1b00 */
[----:B--2---:R-:W-:Y:S02]  /*06f0*/  IMAD.WIDE R22, R5, 0x4, R22 ;  /* 0x0000000405167825 */ /* 0x004fe400078e0216 */
[----:B------:R-:W5:Y:S04]  /*0700*/  LDG.E.64 R20, desc[UR4][R20.64] ;  /* 0x0000000414147981 */ /* 0x000f68000c1e1b00 */
[----:B------:R-:W2:Y:S01]  /*0710*/  LDG.E.EL R22, desc[UR4][R22.64] ;  /* 0x0000000416167981 */ /* 0x000ea2000c2e1900 */
[----:B------:R-:W-:-:S04]  /*0720*/  IADD3 R4, P6, R0, UR6, RZ ;  /* 0x0000000600047c10 */ /* 0x000fc8000ffde0ff */
[----:B------:R-:W-:Y:S01]  /*0730*/  LEA.HI.X.SX32 R5, R0, UR7, 0x1, P6 ;  /* 0x0000000700057c11 */ /* 0x000fe2000b0f0eff */
[----:B---3--:R-:W-:Y:S01]  /*0740*/  FADD R10, -R7, R10 ;  /* 0x0000000a070a7221 */ /* 0x008fe20000000100 */
[----:B----4-:R-:W-:Y:S01]  /*0750*/  FADD R12, -R3, R12 ;  /* 0x0000000c030c7221 */ /* 0x010fe20000000100 */
[----:B------:R-:W-:Y:S01]  /*0760*/  FADD R15, -R2, R15 ;  /* 0x0000000f020f7221 */ /* 0x000fe20000000100 */
[----:B------:R-:W-:Y:S01]  /*0770*/  FADD R17, -R28, R17 ;  /* 0x000000111c117221 */ /* 0x000fe20000000100 */
[C---:B------:R-:W-:Y:S01]  /*0780*/  FFMA R7, R8.reuse, R10, R7 ;  /* 0x0000000a08077223 */ /* 0x040fe20000000007 */
[----:B------:R-:W-:Y:S01]  /*0790*/  FFMA R12, R8, R12, R3 ;  /* 0x0000000c080c7223 */ /* 0x000fe20000000003 */
[C---:B------:R-:W-:Y:S01]  /*07a0*/  FFMA R15, R9.reuse, R15, R2 ;  /* 0x0000000f090f7223 */ /* 0x040fe20000000002 */
[----:B------:R-:W-:Y:S01]  /*07b0*/  FFMA R28, R9, R17, R28 ;  /* 0x00000011091c7223 */ /* 0x000fe2000000001c */
[----:B------:R-:W0:Y:S01]  /*07c0*/  LDC.64 R2, c[0x0][0x258] ;  /* 0x00009600ff027b82 */ /* 0x000e220000000a00 */
[----:B------:R-:W-:-:S02]  /*07d0*/  FADD R12, -R7, R12 ;  /* 0x0000000c070c7221 */ /* 0x000fc40000000100 */
[----:B------:R-:W-:Y:S01]  /*07e0*/  FADD R28, -R15, R28 ;  /* 0x0000001c0f1c7221 */ /* 0x000fe20000000100 */
[----:B-----5:R-:W-:Y:S01]  /*07f0*/  FADD R18, R18, R20 ;  /* 0x0000001412127221 */ /* 0x020fe20000000000 */
[----:B------:R-:W-:Y:S01]  /*0800*/  FADD R19, R19, R21 ;  /* 0x0000001513137221 */ /* 0x000fe20000000000 */
[C---:B--2---:R-:W-:Y:S01]  /*0810*/  FFMA R7, R22.reuse, R12, R7 ;  /* 0x0000000c16077223 */ /* 0x044fe20000000007 */
[----:B------:R-:W-:-:S03]  /*0820*/  FFMA R28, R22, R28, R15 ;  /* 0x0000001c161c7223 */ /* 0x000fc6000000000f */
[----:B------:R-:W-:Y:S01]  /*0830*/  FADD R7, R18, R7 ;  /* 0x0000000712077221 */ /* 0x000fe20000000000 */
[----:B------:R-:W-:-:S04]  /*0840*/  FADD R19, R19, R28 ;  /* 0x0000001c13137221 */ /* 0x000fc80000000000 */
[----:B------:R-:W-:Y:S02]  /*0850*/  FSETP.GTU.AND P0, PT, R7, RZ, PT ;  /* 0x000000ff0700720b */ /* 0x000fe40003f0c000 */
[----:B------:R-:W-:Y:S02]  /*0860*/  FSETP.GTU.AND P1, PT, R19, RZ, PT ;  /* 0x000000ff1300720b */ /* 0x000fe40003f2c000 */
[----:B------:R-:W-:Y:S02]  /*0870*/  FSEL R8, R7, RZ, P0 ;  /* 0x000000ff07087208 */ /* 0x000fe40000000000 */
[----:B------:R-:W-:Y:S02]  /*0880*/  FSEL R9, R19, RZ, P1 ;  /* 0x000000ff13097208 */ /* 0x000fe40000800000 */
[----:B------:R-:W-:Y:S02]  /*0890*/  FSETP.GEU.AND P3, PT, R8, 6, PT ;  /* 0x40c000000800780b */ /* 0x000fe40003f6e000 */
[----:B------:R-:W-:-:S02]  /*08a0*/  FSETP.GEU.AND P2, PT, R9, 6, PT ;  /* 0x40c000000900780b */ /* 0x000fc40003f4e000 */
[----:B------:R-:W-:Y:S02]  /*08b0*/  FSETP.GE.OR P0, PT, R7, 6, !P0 ;  /* 0x40c000000700780b */ /* 0x000fe40004706400 */
[----:B------:R-:W-:Y:S02]  /*08c0*/  FSETP.GE.OR P1, PT, R19, 6, !P1 ;  /* 0x40c000001300780b */ /* 0x000fe40004f26400 */
[----:B------:R-:W-:Y:S02]  /*08d0*/  FSETP.NAN.AND P4, PT, R8, R8, PT ;  /* 0x000000080800720b */ /* 0x000fe40003f88000 */
[----:B------:R-:W-:Y:S02]  /*08e0*/  FSETP.NAN.AND P5, PT, R9, R9, PT ;  /* 0x000000090900720b */ /* 0x000fe40003fa8000 */
[----:B------:R-:W-:Y:S02]  /*08f0*/  SEL R6, RZ, 0x1, !P0 ;  /* 0x00000001ff067807 */ /* 0x000fe40004000000 */
[----:B------:R-:W-:Y:S01]  /*0900*/  SEL R7, RZ, 0x100, !P1 ;  /* 0x00000100ff077807 */ /* 0x000fe20004800000 */
[----:B0-----:R-:W-:Y:S01]  /*0910*/  IMAD.WIDE R2, R0, 0x4, R2 ;  /* 0x0000000400027825 */ /* 0x001fe200078e0202 */
[----:B------:R-:W-:-:S02]  /*0920*/  @P3 SEL R8, R8, 0x40c00000, P4 ;  /* 0x40c0000008083807 */ /* 0x000fc40002000000 */
[----:B------:R-:W-:Y:S01]  /*0930*/  @P2 SEL R9, R9, 0x40c00000, P5 ;  /* 0x40c0000009092807 */ /* 0x000fe20002800000 */
[----:B------:R-:W-:-:S04]  /*0940*/  IMAD.IADD R7, R6, 0x1, R7 ;  /* 0x0000000106077824 */ /* 0x000fc800078e0207 */
[----:B------:R-:W-:Y:S04]  /*0950*/  STG.E.64 desc[UR4][R2.64], R8 ;  /* 0x0000000802007986 */ /* 0x000fe8000c101b04 */
[----:B------:R-:W-:Y:S01]  /*0960*/  STG.E.U16 desc[UR4][R4.64], R7 ;  /* 0x0000000704007986 */ /* 0x000fe2000c101504 */
[----:B------:R-:W-:Y:S05]  /*0970*/  EXIT ;  /* 0x000000000000794d */ /* 0x000fea0003800000 */
.L_x_0:
[----:B------:R-:W-:-:S00]  /*0980*/  BRA `(.L_x_0) ;  /* 0xfffffffc00fc7947 */ /* 0x000fc0000383ffff */
[----:B------:R-:W-:-:S00]  /*0990*/  NOP ;  /* 0x0000000000007918 */ /* 0x000fc00000000000 */
        /* <DEDUP_REMOVED lines=14> */
.L_x_1:


//--------------------- .nv.constant0.triton_poi_fused__unsafe_index_add_hardtanh_hardtanh_backward_mul_sub_36 --------------------------
	.section	.nv.constant0.triton_poi_fused__unsafe_index_add_hardtanh_hardtanh_backward_mul_sub_36,"a",@progbits
	.sectionflags	@""
	.align	4
.nv.constant0.triton_poi_fused__unsafe_index_add_hardtanh_hardtanh_backward_mul_sub_36:
	.zero		620
